//
// Generated by NVIDIA NVVM Compiler
//
// Compiler Build ID: CL-36424714
// Cuda compilation tools, release 13.0, V13.0.88
// Based on NVVM 20.0.0
//

.version 9.0
.target sm_100
.address_size 64

	// .globl	cuda_adjustPROD

.visible .entry cuda_adjustPROD(
	.param .u32 cuda_adjustPROD_param_0,
	.param .u64 .ptr .align 1 cuda_adjustPROD_param_1,
	.param .u64 .ptr .align 1 cuda_adjustPROD_param_2,
	.param .f32 cuda_adjustPROD_param_3
)
{
	.reg .pred 	%p<2>;
	.reg .b32 	%r<6>;
	.reg .b32 	%f<6>;
	.reg .b64 	%rd<8>;

	ld.param.u32 	%r2, [cuda_adjustPROD_param_0];
	ld.param.u64 	%rd1, [cuda_adjustPROD_param_1];
	ld.param.u64 	%rd2, [cuda_adjustPROD_param_2];
	ld.param.f32 	%f1, [cuda_adjustPROD_param_3];
	mov.u32 	%r3, %tid.x;
	mov.u32 	%r4, %ctaid.x;
	mov.u32 	%r5, %ntid.x;
	mad.lo.s32 	%r1, %r4, %r5, %r3;
	setp.ge.s32 	%p1, %r1, %r2;
	@%p1 bra 	$L__BB0_2;
	cvta.to.global.u64 	%rd3, %rd1;
	cvta.to.global.u64 	%rd4, %rd2;
	mul.wide.s32 	%rd5, %r1, 4;
	add.s64 	%rd6, %rd3, %rd5;
	ld.global.f32 	%f2, [%rd6];
	mul.f32 	%f3, %f1, %f2;
	st.global.f32 	[%rd6], %f3;
	add.s64 	%rd7, %rd4, %rd5;
	ld.global.f32 	%f4, [%rd7];
	mul.f32 	%f5, %f1, %f4;
	st.global.f32 	[%rd7], %f5;
$L__BB0_2:
	ret;

}


// ===== COMPILED SASS (sm_100) =====

	.target	sm_100

	.elftype	@"ET_EXEC"


//--------------------- .note.nv.tkinfo           --------------------------
	.section	.note.nv.tkinfo,"",@"SHT_NOTE"
	.sectionflags	@"SHF_NOTE_NV_TKINFO"
	.tkinfo
        /*0018*/ 	.word	0x00000002
        /*0030*/ 	.string	""
        /*0030*/ 	.string	"ptxas"
        /*0030*/ 	.string	"Cuda compilation tools, release 13.0, V13.0.88"
        /*0030*/ 	.string	"Build cuda_13.0.r13.0/compiler.36424714_0"
        /*0030*/ 	.string	"-arch sm_100 -m 64 "



//--------------------- .note.nv.cuinfo           --------------------------
	.section	.note.nv.cuinfo,"",@"SHT_NOTE"
	.sectionflags	@"SHF_NOTE_NV_CUINFO"
        /*0018*/ 	.short	0x0002
        /*001a*/ 	.short	0x0064
        /*001c*/ 	.short	0x0082
	.zero		2


//--------------------- .nv.info                  --------------------------
	.section	.nv.info,"",@"SHT_CUDA_INFO"
	.align	4


	//----- nvinfo : EIATTR_REGCOUNT
	.align		4
        /*0000*/ 	.byte	0x04, 0x2f
        /*0002*/ 	.short	(.L_1 - .L_0)
	.align		4
.L_0:
        /*0004*/ 	.word	index@(cuda_adjustPROD)
        /*0008*/ 	.word	0x0000000c


	//----- nvinfo : EIATTR_FRAME_SIZE
	.align		4
.L_1:
        /*000c*/ 	.byte	0x04, 0x11
        /*000e*/ 	.short	(.L_3 - .L_2)
	.align		4
.L_2:
        /*0010*/ 	.word	index@(cuda_adjustPROD)
        /*0014*/ 	.word	0x00000000


	//----- nvinfo : EIATTR_MIN_STACK_SIZE
	.align		4
.L_3:
        /*0018*/ 	.byte	0x04, 0x12
        /*001a*/ 	.short	(.L_5 - .L_4)
	.align		4
.L_4:
        /*001c*/ 	.word	index@(cuda_adjustPROD)
        /*0020*/ 	.word	0x00000000
.L_5:


//--------------------- .nv.compat                --------------------------
	.section	.nv.compat,"",@"SHT_CUDA_COMPAT_INFO"
	.align	4
        /*0000*/ 	.byte	0x02, 0x09, 0x00, 0x00, 0x02, 0x02, 0x01, 0x00, 0x02, 0x05, 0x05, 0x00, 0x03, 0x07, 0x01, 0x01
        /*0010*/ 	.byte	0x02, 0x03, 0x00, 0x00, 0x02, 0x06, 0x01, 0x00, 0x04, 0x0b, 0x08, 0x00, 0x09, 0x00, 0x00, 0x00
        /*0020*/ 	.byte	0x00, 0x00, 0x00, 0x00


//--------------------- .nv.info.cuda_adjustPROD  --------------------------
	.section	.nv.info.cuda_adjustPROD,"",@"SHT_CUDA_INFO"
	.sectionflags	@""
	.align	4


	//----- nvinfo : EIATTR_CUDA_API_VERSION
	.align		4
        /*0000*/ 	.byte	0x04, 0x37
        /*0002*/ 	.short	(.L_7 - .L_6)
.L_6:
        /*0004*/ 	.word	0x00000082


	//----- nvinfo : EIATTR_KPARAM_INFO
	.align		4
.L_7:
        /*0008*/ 	.byte	0x04, 0x17
        /*000a*/ 	.short	(.L_9 - .L_8)
.L_8:
        /*000c*/ 	.word	0x00000000
        /*0010*/ 	.short	0x0003
        /*0012*/ 	.short	0x0018
        /*0014*/ 	.byte	0x00, 0xf0, 0x11, 0x00


	//----- nvinfo : EIATTR_KPARAM_INFO
	.align		4
.L_9:
        /*0018*/ 	.byte	0x04, 0x17
        /*001a*/ 	.short	(.L_11 - .L_10)
.L_10:
        /*001c*/ 	.word	0x00000000
        /*0020*/ 	.short	0x0002
        /*0022*/ 	.short	0x0010
        /*0024*/ 	.byte	0x00, 0xf5, 0x21, 0x00


	//----- nvinfo : EIATTR_KPARAM_INFO
	.align		4
.L_11:
        /*0028*/ 	.byte	0x04, 0x17
        /*002a*/ 	.short	(.L_13 - .L_12)
.L_12:
        /*002c*/ 	.word	0x00000000
        /*0030*/ 	.short	0x0001
        /*0032*/ 	.short	0x0008
        /*0034*/ 	.byte	0x00, 0xf5, 0x21, 0x00


	//----- nvinfo : EIATTR_KPARAM_INFO
	.align		4
.L_13:
        /*0038*/ 	.byte	0x04, 0x17
        /*003a*/ 	.short	(.L_15 - .L_14)
.L_14:
        /*003c*/ 	.word	0x00000000
        /*0040*/ 	.short	0x0000
        /*0042*/ 	.short	0x0000
        /*0044*/ 	.byte	0x00, 0xf0, 0x11, 0x00


	//----- nvinfo : EIATTR_SPARSE_MMA_MASK
	.align		4
.L_15:
        /*0048*/ 	.byte	0x03, 0x50
        /*004a*/ 	.short	0x0000


	//----- nvinfo : EIATTR_MAXREG_COUNT
	.align		4
        /*004c*/ 	.byte	0x03, 0x1b
        /*004e*/ 	.short	0x00ff


	//----- nvinfo : EIATTR_MERCURY_ISA_VERSION
	.align		4
        /*0050*/ 	.byte	0x03, 0x5f
        /*0052*/ 	.short	0x0101


	//----- nvinfo : EIATTR_VRC_CTA_INIT_COUNT
	.align		4
        /*0054*/ 	.byte	0x02, 0x4a
	.zero		1
	.zero		1


	//----- nvinfo : EIATTR_EXIT_INSTR_OFFSETS
	.align		4
        /*0058*/ 	.byte	0x04, 0x1c
        /*005a*/ 	.short	(.L_17 - .L_16)


	//   ....[0]....
.L_16:
        /*005c*/ 	.word	0x00000070


	//   ....[1]....
        /*0060*/ 	.word	0x00000140


	//----- nvinfo : EIATTR_CBANK_PARAM_SIZE
	.align		4
.L_17:
        /*0064*/ 	.byte	0x03, 0x19
        /*0066*/ 	.short	0x001c


	//----- nvinfo : EIATTR_PARAM_CBANK
	.align		4
        /*0068*/ 	.byte	0x04, 0x0a
        /*006a*/ 	.short	(.L_19 - .L_18)
	.align		4
.L_18:
        /*006c*/ 	.word	index@(.nv.constant0.cuda_adjustPROD)
        /*0070*/ 	.short	0x0380
        /*0072*/ 	.short	0x001c


	//----- nvinfo : EIATTR_SW_WAR
	.align		4
.L_19:
        /*0074*/ 	.byte	0x04, 0x36
        /*0076*/ 	.short	(.L_21 - .L_20)
.L_20:
        /*0078*/ 	.word	0x00000008
.L_21:


//--------------------- .nv.callgraph             --------------------------
	.section	.nv.callgraph,"",@"SHT_CUDA_CALLGRAPH"
	.align	4
	.sectionentsize	8
	.align		4
        /*0000*/ 	.word	0x00000000
	.align		4
        /*0004*/ 	.word	0xffffffff
	.align		4
        /*0008*/ 	.word	0x00000000
	.align		4
        /*000c*/ 	.word	0xfffffffe
	.align		4
        /*0010*/ 	.word	0x00000000
	.align		4
        /*0014*/ 	.word	0xfffffffd
	.align		4
        /*0018*/ 	.word	0x00000000
	.align		4
        /*001c*/ 	.word	0xfffffffc


//--------------------- .text.cuda_adjustPROD     --------------------------
	.section	.text.cuda_adjustPROD,"ax",@progbits
	.align	128
        .global         cuda_adjustPROD
        .type           cuda_adjustPROD,@function
        .size           cuda_adjustPROD,(.L_x_1 - cuda_adjustPROD)
        .other          cuda_adjustPROD,@"STO_CUDA_ENTRY STV_DEFAULT"
cuda_adjustPROD:
.text.cuda_adjustPROD:
[----:B------:R-:W-:Y:S01]  /*0000*/  LDC R1, c[0x0][0x37c] ;  /* 0x0000df00ff017b82 */ /* 0x000fe20000000800 */
[----:B------:R-:W0:Y:S07]  /*0010*/  S2R R7, SR_TID.X ;  /* 0x0000000000077919 */ /* 0x000e2e0000002100 */
[----:B------:R-:W0:Y:S01]  /*0020*/  S2UR UR4, SR_CTAID.X ;  /* 0x00000000000479c3 */ /* 0x000e220000002500 */
[----:B------:R-:W1:Y:S07]  /*0030*/  LDCU UR5, c[0x0][0x380] ;  /* 0x00007000ff0577ac */ /* 0x000e6e0008000800 */
[----:B------:R-:W0:Y:S02]  /*0040*/  LDC R0, c[0x0][0x360] ;  /* 0x0000d800ff007b82 */ /* 0x000e240000000800 */
[----:B0-----:R-:W-:-:S05]  /*0050*/  IMAD R7, R0, UR4, R7 ;  /* 0x0000000400077c24 */ /* 0x001fca000f8e0207 */
[----:B-1----:R-:W-:-:S13]  /*0060*/  ISETP.GE.AND P0, PT, R7, UR5, PT ;  /* 0x0000000507007c0c */ /* 0x002fda000bf06270 */
[----:B------:R-:W-:Y:S05]  /*0070*/  @P0 EXIT ;  /* 0x000000000000094d */ /* 0x000fea0003800000 */
[----:B------:R-:W0:Y:S01]  /*0080*/  LDC.64 R2, c[0x0][0x388] ;  /* 0x0000e200ff027b82 */ /* 0x000e220000000a00 */
[----:B------:R-:W1:Y:S01]  /*0090*/  LDCU.64 UR4, c[0x0][0x358] ;  /* 0x00006b00ff0477ac */ /* 0x000e620008000a00 */
[----:B------:R-:W2:Y:S06]  /*00a0*/  LDCU UR6, c[0x0][0x398] ;  /* 0x00007300ff0677ac */ /* 0x000eac0008000800 */
[----:B------:R-:W3:Y:S01]  /*00b0*/  LDC.64 R4, c[0x0][0x390] ;  /* 0x0000e400ff047b82 */ /* 0x000ee20000000a00 */
[----:B0-----:R-:W-:-:S05]  /*00c0*/  IMAD.WIDE R2, R7, 0x4, R2 ;  /* 0x0000000407027825 */ /* 0x001fca00078e0202 */
[----:B-1----:R-:W2:Y:S01]  /*00d0*/  LDG.E R0, desc[UR4][R2.64] ;  /* 0x0000000402007981 */ /* 0x002ea2000c1e1900 */
[----:B---3--:R-:W-:-:S04]  /*00e0*/  IMAD.WIDE R4, R7, 0x4, R4 ;  /* 0x0000000407047825 */ /* 0x008fc800078e0204 */
[----:B--2---:R-:W-:-:S05]  /*00f0*/  FMUL R9, R0, UR6 ;  /* 0x0000000600097c20 */ /* 0x004fca0008400000 */
[----:B------:R-:W-:Y:S04]  /*0100*/  STG.E desc[UR4][R2.64], R9 ;  /* 0x0000000902007986 */ /* 0x000fe8000c101904 */
[----:B------:R-:W2:Y:S02]  /*0110*/  LDG.E R0, desc[UR4][R4.64] ;  /* 0x0000000404007981 */ /* 0x000ea4000c1e1900 */
[----:B--2---:R-:W-:-:S05]  /*0120*/  FMUL R7, R0, UR6 ;  /* 0x0000000600077c20 */ /* 0x004fca0008400000 */
[----:B------:R-:W-:Y:S01]  /*0130*/  STG.E desc[UR4][R4.64], R7 ;  /* 0x0000000704007986 */ /* 0x000fe2000c101904 */
[----:B------:R-:W-:Y:S05]  /*0140*/  EXIT ;  /* 0x000000000000794d */ /* 0x000fea0003800000 */
.L_x_0:
[----:B------:R-:W-:-:S00]  /*0150*/  BRA `(.L_x_0) ;  /* 0xfffffffc00fc7947 */ /* 0x000fc0000383ffff */
[----:B------:R-:W-:-:S00]  /*0160*/  NOP ;  /* 0x0000000000007918 */ /* 0x000fc00000000000 */
        /* <DEDUP_REMOVED lines=9> */
.L_x_1:


//--------------------- .nv.shared.reserved.0     --------------------------
	.section	.nv.shared.reserved.0,"aw",@nobits
	.weak		__nv_reservedSMEM_offset_0_alias
	.size		__nv_reservedSMEM_offset_0_alias, 0, 64
	.other		__nv_reservedSMEM_offset_0_alias,@"STO_CUDA_RESERVED_SHARED STV_DEFAULT"
__nv_reservedSMEM_offset_0_alias:
	.zero		0
	.zero		64


//--------------------- .nv.constant0.cuda_adjustPROD --------------------------
	.section	.nv.constant0.cuda_adjustPROD,"a",@progbits
	.sectionflags	@""
	.align	4
.nv.constant0.cuda_adjustPROD:
	.zero		924


//--------------------- SYMBOLS --------------------------

	.type		.nv.reservedSmem.offset0,@object
	.size		.nv.reservedSmem.offset0,0x4
